//
// Generated by NVIDIA NVVM Compiler
//
// Compiler Build ID: CL-36424714
// Cuda compilation tools, release 13.0, V13.0.88
// Based on NVVM 20.0.0
//

.version 9.0
.target sm_100
.address_size 64

	// .globl	softmax_back_kernel
.extern .shared .align 16 .b8 shmem[];

.visible .entry softmax_back_kernel(
	.param .u64 .ptr .align 1 softmax_back_kernel_param_0,
	.param .u64 .ptr .align 1 softmax_back_kernel_param_1,
	.param .u64 .ptr .align 1 softmax_back_kernel_param_2,
	.param .u32 softmax_back_kernel_param_3,
	.param .u32 softmax_back_kernel_param_4
)
{
	.reg .pred 	%p<9>;
	.reg .b32 	%r<22>;
	.reg .b32 	%f<18>;
	.reg .b64 	%rd<21>;

	ld.param.u64 	%rd5, [softmax_back_kernel_param_0];
	ld.param.u64 	%rd6, [softmax_back_kernel_param_1];
	ld.param.u64 	%rd7, [softmax_back_kernel_param_2];
	ld.param.u32 	%r13, [softmax_back_kernel_param_3];
	ld.param.u32 	%r12, [softmax_back_kernel_param_4];
	mov.u32 	%r1, %ctaid.x;
	mov.u32 	%r21, %tid.x;
	setp.ge.s32 	%p1, %r1, %r13;
	@%p1 bra 	$L__BB0_12;
	cvta.to.global.u64 	%rd8, %rd6;
	cvta.to.global.u64 	%rd9, %rd5;
	mul.lo.s32 	%r14, %r12, %r1;
	cvt.s64.s32 	%rd1, %r14;
	mul.wide.s32 	%rd10, %r14, 4;
	add.s64 	%rd2, %rd9, %rd10;
	add.s64 	%rd3, %rd8, %rd10;
	setp.ge.s32 	%p2, %r21, %r12;
	mov.f32 	%f17, 0f00000000;
	@%p2 bra 	$L__BB0_4;
	mov.f32 	%f17, 0f00000000;
	mov.u32 	%r3, %ntid.x;
	mov.u32 	%r19, %r21;
$L__BB0_3:
	mul.wide.s32 	%rd11, %r19, 4;
	add.s64 	%rd12, %rd2, %rd11;
	ld.global.f32 	%f7, [%rd12];
	add.s64 	%rd13, %rd3, %rd11;
	ld.global.f32 	%f8, [%rd13];
	fma.rn.f32 	%f17, %f7, %f8, %f17;
	add.s32 	%r19, %r19, %r3;
	setp.lt.s32 	%p3, %r19, %r12;
	@%p3 bra 	$L__BB0_3;
$L__BB0_4:
	shl.b32 	%r15, %r21, 2;
	mov.u32 	%r16, shmem;
	add.s32 	%r6, %r16, %r15;
	st.shared.f32 	[%r6], %f17;
	bar.sync 	0;
	mov.u32 	%r7, %ntid.x;
	setp.lt.u32 	%p4, %r7, 2;
	@%p4 bra 	$L__BB0_9;
	mov.u32 	%r20, %r7;
$L__BB0_6:
	shr.u32 	%r9, %r20, 1;
	setp.ge.u32 	%p5, %r21, %r9;
	@%p5 bra 	$L__BB0_8;
	shl.b32 	%r17, %r9, 2;
	add.s32 	%r18, %r6, %r17;
	ld.shared.f32 	%f9, [%r18];
	ld.shared.f32 	%f10, [%r6];
	add.f32 	%f11, %f9, %f10;
	st.shared.f32 	[%r6], %f11;
$L__BB0_8:
	bar.sync 	0;
	setp.gt.u32 	%p6, %r20, 3;
	mov.u32 	%r20, %r9;
	@%p6 bra 	$L__BB0_6;
$L__BB0_9:
	setp.ge.s32 	%p7, %r21, %r12;
	@%p7 bra 	$L__BB0_12;
	ld.shared.f32 	%f4, [shmem];
	cvta.to.global.u64 	%rd4, %rd7;
$L__BB0_11:
	cvt.s64.s32 	%rd14, %r21;
	mul.wide.s32 	%rd15, %r21, 4;
	add.s64 	%rd16, %rd3, %rd15;
	ld.global.f32 	%f12, [%rd16];
	add.s64 	%rd17, %rd2, %rd15;
	ld.global.f32 	%f13, [%rd17];
	sub.f32 	%f14, %f13, %f4;
	mul.f32 	%f15, %f12, %f14;
	add.s64 	%rd18, %rd14, %rd1;
	shl.b64 	%rd19, %rd18, 2;
	add.s64 	%rd20, %rd4, %rd19;
	st.global.f32 	[%rd20], %f15;
	add.s32 	%r21, %r21, %r7;
	setp.lt.s32 	%p8, %r21, %r12;
	@%p8 bra 	$L__BB0_11;
$L__BB0_12:
	ret;

}


// ===== COMPILED SASS (sm_100) =====

	.target	sm_100

	.elftype	@"ET_EXEC"


//--------------------- .note.nv.tkinfo           --------------------------
	.section	.note.nv.tkinfo,"",@"SHT_NOTE"
	.sectionflags	@"SHF_NOTE_NV_TKINFO"
	.tkinfo
        /*0018*/ 	.word	0x00000002
        /*0030*/ 	.string	""
        /*0030*/ 	.string	"ptxas"
        /*0030*/ 	.string	"Cuda compilation tools, release 13.0, V13.0.88"
        /*0030*/ 	.string	"Build cuda_13.0.r13.0/compiler.36424714_0"
        /*0030*/ 	.string	"-arch sm_100 -m 64 "



//--------------------- .note.nv.cuinfo           --------------------------
	.section	.note.nv.cuinfo,"",@"SHT_NOTE"
	.sectionflags	@"SHF_NOTE_NV_CUINFO"
        /*0018*/ 	.short	0x0002
        /*001a*/ 	.short	0x0064
        /*001c*/ 	.short	0x0082
	.zero		2


//--------------------- .nv.info                  --------------------------
	.section	.nv.info,"",@"SHT_CUDA_INFO"
	.align	4


	//----- nvinfo : EIATTR_REGCOUNT
	.align		4
        /*0000*/ 	.byte	0x04, 0x2f
        /*0002*/ 	.short	(.L_1 - .L_0)
	.align		4
.L_0:
        /*0004*/ 	.word	index@(softmax_back_kernel)
        /*0008*/ 	.word	0x00000012


	//----- nvinfo : EIATTR_FRAME_SIZE
	.align		4
.L_1:
        /*000c*/ 	.byte	0x04, 0x11
        /*000e*/ 	.short	(.L_3 - .L_2)
	.align		4
.L_2:
        /*0010*/ 	.word	index@(softmax_back_kernel)
        /*0014*/ 	.word	0x00000000


	//----- nvinfo : EIATTR_MIN_STACK_SIZE
	.align		4
.L_3:
        /*0018*/ 	.byte	0x04, 0x12
        /*001a*/ 	.short	(.L_5 - .L_4)
	.align		4
.L_4:
        /*001c*/ 	.word	index@(softmax_back_kernel)
        /*0020*/ 	.word	0x00000000
.L_5:


//--------------------- .nv.compat                --------------------------
	.section	.nv.compat,"",@"SHT_CUDA_COMPAT_INFO"
	.align	4
        /*0000*/ 	.byte	0x02, 0x09, 0x00, 0x00, 0x02, 0x02, 0x01, 0x00, 0x02, 0x05, 0x05, 0x00, 0x03, 0x07, 0x01, 0x01
        /*0010*/ 	.byte	0x02, 0x03, 0x00, 0x00, 0x02, 0x06, 0x01, 0x00, 0x04, 0x0b, 0x08, 0x00, 0x09, 0x00, 0x00, 0x00
        /*0020*/ 	.byte	0x00, 0x00, 0x00, 0x00


//--------------------- .nv.info.softmax_back_kernel --------------------------
	.section	.nv.info.softmax_back_kernel,"",@"SHT_CUDA_INFO"
	.sectionflags	@""
	.align	4


	//----- nvinfo : EIATTR_CUDA_API_VERSION
	.align		4
        /*0000*/ 	.byte	0x04, 0x37
        /*0002*/ 	.short	(.L_7 - .L_6)
.L_6:
        /*0004*/ 	.word	0x00000082


	//----- nvinfo : EIATTR_KPARAM_INFO
	.align		4
.L_7:
        /*0008*/ 	.byte	0x04, 0x17
        /*000a*/ 	.short	(.L_9 - .L_8)
.L_8:
        /*000c*/ 	.word	0x00000000
        /*0010*/ 	.short	0x0004
        /*0012*/ 	.short	0x001c
        /*0014*/ 	.byte	0x00, 0xf0, 0x11, 0x00


	//----- nvinfo : EIATTR_KPARAM_INFO
	.align		4
.L_9:
        /*0018*/ 	.byte	0x04, 0x17
        /*001a*/ 	.short	(.L_11 - .L_10)
.L_10:
        /*001c*/ 	.word	0x00000000
        /*0020*/ 	.short	0x0003
        /*0022*/ 	.short	0x0018
        /*0024*/ 	.byte	0x00, 0xf0, 0x11, 0x00


	//----- nvinfo : EIATTR_KPARAM_INFO
	.align		4
.L_11:
        /*0028*/ 	.byte	0x04, 0x17
        /*002a*/ 	.short	(.L_13 - .L_12)
.L_12:
        /*002c*/ 	.word	0x00000000
        /*0030*/ 	.short	0x0002
        /*0032*/ 	.short	0x0010
        /*0034*/ 	.byte	0x00, 0xf5, 0x21, 0x00


	//----- nvinfo : EIATTR_KPARAM_INFO
	.align		4
.L_13:
        /*0038*/ 	.byte	0x04, 0x17
        /*003a*/ 	.short	(.L_15 - .L_14)
.L_14:
        /*003c*/ 	.word	0x00000000
        /*0040*/ 	.short	0x0001
        /*0042*/ 	.short	0x0008
        /*0044*/ 	.byte	0x00, 0xf5, 0x21, 0x00


	//----- nvinfo : EIATTR_KPARAM_INFO
	.align		4
.L_15:
        /*0048*/ 	.byte	0x04, 0x17
        /*004a*/ 	.short	(.L_17 - .L_16)
.L_16:
        /*004c*/ 	.word	0x00000000
        /*0050*/ 	.short	0x0000
        /*0052*/ 	.short	0x0000
        /*0054*/ 	.byte	0x00, 0xf5, 0x21, 0x00


	//----- nvinfo : EIATTR_SPARSE_MMA_MASK
	.align		4
.L_17:
        /*0058*/ 	.byte	0x03, 0x50
        /*005a*/ 	.short	0x0000


	//----- nvinfo : EIATTR_MAXREG_COUNT
	.align		4
        /*005c*/ 	.byte	0x03, 0x1b
        /*005e*/ 	.short	0x00ff


	//----- nvinfo : EIATTR_NUM_BARRIERS
	.align		4
        /*0060*/ 	.byte	0x02, 0x4c
        /*0062*/ 	.byte	0x01
	.zero		1


	//----- nvinfo : EIATTR_MERCURY_ISA_VERSION
	.align		4
        /*0064*/ 	.byte	0x03, 0x5f
        /*0066*/ 	.short	0x0101


	//----- nvinfo : EIATTR_VRC_CTA_INIT_COUNT
	.align		4
        /*0068*/ 	.byte	0x02, 0x4a
	.zero		1
	.zero		1


	//----- nvinfo : EIATTR_EXIT_INSTR_OFFSETS
	.align		4
        /*006c*/ 	.byte	0x04, 0x1c
        /*006e*/ 	.short	(.L_19 - .L_18)


	//   ....[0]....
.L_18:
        /*0070*/ 	.word	0x00000040


	//   ....[1]....
        /*0074*/ 	.word	0x00000340


	//   ....[2]....
        /*0078*/ 	.word	0x00000490


	//----- nvinfo : EIATTR_CRS_STACK_SIZE
	.align		4
.L_19:
        /*007c*/ 	.byte	0x04, 0x1e
        /*007e*/ 	.short	(.L_21 - .L_20)
.L_20:
        /*0080*/ 	.word	0x00000000


	//----- nvinfo : EIATTR_CBANK_PARAM_SIZE
	.align		4
.L_21:
        /*0084*/ 	.byte	0x03, 0x19
        /*0086*/ 	.short	0x0020


	//----- nvinfo : EIATTR_PARAM_CBANK
	.align		4
        /*0088*/ 	.byte	0x04, 0x0a
        /*008a*/ 	.short	(.L_23 - .L_22)
	.align		4
.L_22:
        /*008c*/ 	.word	index@(.nv.constant0.softmax_back_kernel)
        /*0090*/ 	.short	0x0380
        /*0092*/ 	.short	0x0020


	//----- nvinfo : EIATTR_SW_WAR
	.align		4
.L_23:
        /*0094*/ 	.byte	0x04, 0x36
        /*0096*/ 	.short	(.L_25 - .L_24)
.L_24:
        /*0098*/ 	.word	0x00000008
.L_25:


//--------------------- .nv.callgraph             --------------------------
	.section	.nv.callgraph,"",@"SHT_CUDA_CALLGRAPH"
	.align	4
	.sectionentsize	8
	.align		4
        /*0000*/ 	.word	0x00000000
	.align		4
        /*0004*/ 	.word	0xffffffff
	.align		4
        /*0008*/ 	.word	0x00000000
	.align		4
        /*000c*/ 	.word	0xfffffffe
	.align		4
        /*0010*/ 	.word	0x00000000
	.align		4
        /*0014*/ 	.word	0xfffffffd
	.align		4
        /*0018*/ 	.word	0x00000000
	.align		4
        /*001c*/ 	.word	0xfffffffc


//--------------------- .text.softmax_back_kernel --------------------------
	.section	.text.softmax_back_kernel,"ax",@progbits
	.align	128
        .global         softmax_back_kernel
        .type           softmax_back_kernel,@function
        .size           softmax_back_kernel,(.L_x_7 - softmax_back_kernel)
        .other          softmax_back_kernel,@"STO_CUDA_ENTRY STV_DEFAULT"
softmax_back_kernel:
.text.softmax_back_kernel:
[----:B------:R-:W-:Y:S08]  /*0000*/  LDC R1, c[0x0][0x37c] ;  /* 0x0000df00ff017b82 */ /* 0x000ff00000000800 */
[----:B------:R-:W0:Y:S08]  /*0010*/  S2UR UR4, SR_CTAID.X ;  /* 0x00000000000479c3 */ /* 0x000e300000002500 */
[----:B------:R-:W0:Y:S02]  /*0020*/  LDC R0, c[0x0][0x398] ;  /* 0x0000e600ff007b82 */ /* 0x000e240000000800 */
[----:B0-----:R-:W-:-:S13]  /*0030*/  ISETP.LE.AND P0, PT, R0, UR4, PT ;  /* 0x0000000400007c0c */ /* 0x001fda000bf03270 */
[----:B------:R-:W-:Y:S05]  /*0040*/  @P0 EXIT ;  /* 0x000000000000094d */ /* 0x000fea0003800000 */
[----:B------:R-:W0:Y:S01]  /*0050*/  S2R R7, SR_TID.X ;  /* 0x0000000000077919 */ /* 0x000e220000002100 */
[----:B------:R-:W1:Y:S01]  /*0060*/  LDC R14, c[0x0][0x39c] ;  /* 0x0000e700ff0e7b82 */ /* 0x000e620000000800 */
[----:B------:R-:W2:Y:S01]  /*0070*/  LDCU.64 UR8, c[0x0][0x358] ;  /* 0x00006b00ff0877ac */ /* 0x000ea20008000a00 */
[----:B------:R-:W-:Y:S01]  /*0080*/  BSSY.RECONVERGENT B0, `(.L_x_0) ;  /* 0x0000014000007945 */ /* 0x000fe20003800200 */
[----:B------:R-:W-:-:S05]  /*0090*/  IMAD.MOV.U32 R6, RZ, RZ, RZ ;  /* 0x000000ffff067224 */ /* 0x000fca00078e00ff */
[----:B------:R-:W3:Y:S08]  /*00a0*/  LDC.64 R2, c[0x0][0x380] ;  /* 0x0000e000ff027b82 */ /* 0x000ef00000000a00 */
[----:B------:R-:W4:Y:S01]  /*00b0*/  LDC.64 R4, c[0x0][0x388] ;  /* 0x0000e200ff047b82 */ /* 0x000f220000000a00 */
[----:B-1----:R-:W-:Y:S01]  /*00c0*/  IMAD R0, R14, UR4, RZ ;  /* 0x000000040e007c24 */ /* 0x002fe2000f8e02ff */
[----:B0-----:R-:W-:-:S03]  /*00d0*/  ISETP.GE.AND P0, PT, R7, R14, PT ;  /* 0x0000000e0700720c */ /* 0x001fc60003f06270 */
[----:B---3--:R-:W-:-:S04]  /*00e0*/  IMAD.WIDE R2, R0, 0x4, R2 ;  /* 0x0000000400027825 */ /* 0x008fc800078e0202 */
[----:B----4-:R-:W-:-:S06]  /*00f0*/  IMAD.WIDE R4, R0, 0x4, R4 ;  /* 0x0000000400047825 */ /* 0x010fcc00078e0204 */
[----:B--2---:R-:W-:Y:S05]  /*0100*/  @P0 BRA `(.L_x_1) ;  /* 0x00000000002c0947 */ /* 0x004fea0003800000 */
[----:B------:R-:W0:Y:S01]  /*0110*/  LDC R12, c[0x0][0x360] ;  /* 0x0000d800ff0c7b82 */ /* 0x000e220000000800 */
[----:B------:R-:W-:Y:S01]  /*0120*/  IMAD.MOV.U32 R6, RZ, RZ, RZ ;  /* 0x000000ffff067224 */ /* 0x000fe200078e00ff */
[----:B------:R-:W-:-:S07]  /*0130*/  MOV R13, R7 ;  /* 0x00000007000d7202 */ /* 0x000fce0000000f00 */
.L_x_2:
[----:B------:R-:W-:-:S04]  /*0140*/  IMAD.WIDE R8, R13, 0x4, R2 ;  /* 0x000000040d087825 */ /* 0x000fc800078e0202 */
[----:B------:R-:W-:Y:S02]  /*0150*/  IMAD.WIDE R10, R13, 0x4, R4 ;  /* 0x000000040d0a7825 */ /* 0x000fe400078e0204 */
[----:B------:R-:W2:Y:S04]  /*0160*/  LDG.E R9, desc[UR8][R8.64] ;  /* 0x0000000808097981 */ /* 0x000ea8000c1e1900 */
[----:B------:R-:W2:Y:S01]  /*0170*/  LDG.E R10, desc[UR8][R10.64] ;  /* 0x000000080a0a7981 */ /* 0x000ea2000c1e1900 */
[----:B0-----:R-:W-:-:S05]  /*0180*/  IMAD.IADD R13, R12, 0x1, R13 ;  /* 0x000000010c0d7824 */ /* 0x001fca00078e020d */
[----:B------:R-:W-:Y:S01]  /*0190*/  ISETP.GE.AND P0, PT, R13, R14, PT ;  /* 0x0000000e0d00720c */ /* 0x000fe20003f06270 */
[----:B--2---:R-:W-:-:S12]  /*01a0*/  FFMA R6, R9, R10, R6 ;  /* 0x0000000a09067223 */ /* 0x004fd80000000006 */
[----:B------:R-:W-:Y:S05]  /*01b0*/  @!P0 BRA `(.L_x_2) ;  /* 0xfffffffc00e08947 */ /* 0x000fea000383ffff */
.L_x_1:
[----:B------:R-:W-:Y:S05]  /*01c0*/  BSYNC.RECONVERGENT B0 ;  /* 0x0000000000007941 */ /* 0x000fea0003800200 */
.L_x_0:
[----:B------:R-:W0:Y:S01]  /*01d0*/  S2UR UR5, SR_CgaCtaId ;  /* 0x00000000000579c3 */ /* 0x000e220000008800 */
[----:B------:R-:W-:Y:S01]  /*01e0*/  UMOV UR4, 0x400 ;  /* 0x0000040000047882 */ /* 0x000fe20000000000 */
[----:B------:R-:W1:Y:S01]  /*01f0*/  LDCU UR6, c[0x0][0x360] ;  /* 0x00006c00ff0677ac */ /* 0x000e620008000800 */
[----:B------:R-:W2:Y:S01]  /*0200*/  LDCU UR7, c[0x0][0x39c] ;  /* 0x00007380ff0777ac */ /* 0x000ea20008000800 */
[----:B-1----:R-:W-:Y:S02]  /*0210*/  UISETP.GE.U32.AND UP0, UPT, UR6, 0x2, UPT ;  /* 0x000000020600788c */ /* 0x002fe4000bf06070 */
[----:B0-----:R-:W-:Y:S01]  /*0220*/  ULEA UR4, UR5, UR4, 0x18 ;  /* 0x0000000405047291 */ /* 0x001fe2000f8ec0ff */
[----:B--2---:R-:W-:-:S05]  /*0230*/  ISETP.GE.AND P0, PT, R7, UR7, PT ;  /* 0x0000000707007c0c */ /* 0x004fca000bf06270 */
[----:B------:R-:W-:-:S05]  /*0240*/  LEA R10, R7, UR4, 0x2 ;  /* 0x00000004070a7c11 */ /* 0x000fca000f8e10ff */
[----:B------:R0:W-:Y:S01]  /*0250*/  STS [R10], R6 ;  /* 0x000000060a007388 */ /* 0x0001e20000000800 */
[----:B------:R-:W-:Y:S06]  /*0260*/  BAR.SYNC.DEFER_BLOCKING 0x0 ;  /* 0x0000000000007b1d */ /* 0x000fec0000010000 */
[----:B------:R-:W-:Y:S05]  /*0270*/  BRA.U !UP0, `(.L_x_3) ;  /* 0x0000000108307547 */ /* 0x000fea000b800000 */
[----:B0-----:R-:W-:-:S07]  /*0280*/  MOV R6, UR6 ;  /* 0x0000000600067c02 */ /* 0x001fce0008000f00 */
.L_x_4:
[----:B------:R-:W-:-:S04]  /*0290*/  SHF.R.U32.HI R11, RZ, 0x1, R6 ;  /* 0x00000001ff0b7819 */ /* 0x000fc80000011606 */
[----:B------:R-:W-:-:S13]  /*02a0*/  ISETP.GE.U32.AND P1, PT, R7, R11, PT ;  /* 0x0000000b0700720c */ /* 0x000fda0003f26070 */
[----:B------:R-:W-:Y:S01]  /*02b0*/  @!P1 IMAD R8, R11, 0x4, R10 ;  /* 0x000000040b089824 */ /* 0x000fe200078e020a */
[----:B------:R-:W-:Y:S05]  /*02c0*/  @!P1 LDS R9, [R10] ;  /* 0x000000000a099984 */ /* 0x000fea0000000800 */
[----:B------:R-:W0:Y:S02]  /*02d0*/  @!P1 LDS R8, [R8] ;  /* 0x0000000008089984 */ /* 0x000e240000000800 */
[----:B0-----:R-:W-:-:S05]  /*02e0*/  @!P1 FADD R9, R8, R9 ;  /* 0x0000000908099221 */ /* 0x001fca0000000000 */
[----:B------:R1:W-:Y:S01]  /*02f0*/  @!P1 STS [R10], R9 ;  /* 0x000000090a009388 */ /* 0x0003e20000000800 */
[----:B------:R-:W-:Y:S01]  /*0300*/  BAR.SYNC.DEFER_BLOCKING 0x0 ;  /* 0x0000000000007b1d */ /* 0x000fe20000010000 */
[----:B------:R-:W-:Y:S02]  /*0310*/  ISETP.GT.U32.AND P1, PT, R6, 0x3, PT ;  /* 0x000000030600780c */ /* 0x000fe40003f24070 */
[----:B------:R-:W-:-:S11]  /*0320*/  MOV R6, R11 ;  /* 0x0000000b00067202 */ /* 0x000fd60000000f00 */
[----:B-1----:R-:W-:Y:S05]  /*0330*/  @P1 BRA `(.L_x_4) ;  /* 0xfffffffc00d41947 */ /* 0x002fea000383ffff */
.L_x_3:
[----:B------:R-:W-:Y:S05]  /*0340*/  @P0 EXIT ;  /* 0x000000000000094d */ /* 0x000fea0003800000 */
[----:B------:R-:W1:Y:S01]  /*0350*/  S2UR UR5, SR_CgaCtaId ;  /* 0x00000000000579c3 */ /* 0x000e620000008800 */
[----:B------:R-:W-:Y:S02]  /*0360*/  UMOV UR4, 0x400 ;  /* 0x0000040000047882 */ /* 0x000fe40000000000 */
[----:B-1----:R-:W-:-:S09]  /*0370*/  ULEA UR4, UR5, UR4, 0x18 ;  /* 0x0000000405047291 */ /* 0x002fd2000f8ec0ff */
[----:B0-----:R-:W0:Y:S02]  /*0380*/  LDS R6, [UR4] ;  /* 0x00000004ff067984 */ /* 0x001e240008000800 */
[----:B------:R-:W1:Y:S02]  /*0390*/  LDCU.64 UR4, c[0x0][0x390] ;  /* 0x00007200ff0477ac */ /* 0x000e640008000a00 */
.L_x_5:
[----:B------:R-:W-:-:S04]  /*03a0*/  IMAD.WIDE R10, R7, 0x4, R2 ;  /* 0x00000004070a7825 */ /* 0x000fc800078e0202 */
[C---:B------:R-:W-:Y:S02]  /*03b0*/  IMAD.WIDE R8, R7.reuse, 0x4, R4 ;  /* 0x0000000407087825 */ /* 0x040fe400078e0204 */
[----:B------:R-:W0:Y:S04]  /*03c0*/  LDG.E R11, desc[UR8][R10.64] ;  /* 0x000000080a0b7981 */ /* 0x000e28000c1e1900 */
[----:B--2---:R-:W2:Y:S01]  /*03d0*/  LDG.E R8, desc[UR8][R8.64] ;  /* 0x0000000808087981 */ /* 0x004ea2000c1e1900 */
[----:B------:R-:W-:Y:S02]  /*03e0*/  SHF.R.S32.HI R13, RZ, 0x1f, R7 ;  /* 0x0000001fff0d7819 */ /* 0x000fe40000011407 */
[----:B------:R-:W-:Y:S01]  /*03f0*/  IADD3 R14, P0, PT, R0, R7, RZ ;  /* 0x00000007000e7210 */ /* 0x000fe20007f1e0ff */
[----:B------:R-:W-:-:S03]  /*0400*/  VIADD R7, R7, UR6 ;  /* 0x0000000607077c36 */ /* 0x000fc60008000000 */
[----:B------:R-:W-:Y:S02]  /*0410*/  LEA.HI.X.SX32 R13, R0, R13, 0x1, P0 ;  /* 0x0000000d000d7211 */ /* 0x000fe400000f0eff */
[----:B-1----:R-:W-:-:S04]  /*0420*/  LEA R12, P0, R14, UR4, 0x2 ;  /* 0x000000040e0c7c11 */ /* 0x002fc8000f8010ff */
[----:B------:R-:W-:Y:S02]  /*0430*/  LEA.HI.X R13, R14, UR5, R13, 0x2, P0 ;  /* 0x000000050e0d7c11 */ /* 0x000fe400080f140d */
[----:B------:R-:W-:Y:S01]  /*0440*/  ISETP.GE.AND P0, PT, R7, UR7, PT ;  /* 0x0000000707007c0c */ /* 0x000fe2000bf06270 */
[----:B0-----:R-:W-:-:S04]  /*0450*/  FADD R15, -R6, R11 ;  /* 0x0000000b060f7221 */ /* 0x001fc80000000100 */
[----:B--2---:R-:W-:-:S05]  /*0460*/  FMUL R15, R8, R15 ;  /* 0x0000000f080f7220 */ /* 0x004fca0000400000 */
[----:B------:R2:W-:Y:S03]  /*0470*/  STG.E desc[UR8][R12.64], R15 ;  /* 0x0000000f0c007986 */ /* 0x0005e6000c101908 */
[----:B------:R-:W-:Y:S05]  /*0480*/  @!P0 BRA `(.L_x_5) ;  /* 0xfffffffc00c48947 */ /* 0x000fea000383ffff */
[----:B------:R-:W-:Y:S05]  /*0490*/  EXIT ;  /* 0x000000000000794d */ /* 0x000fea0003800000 */
.L_x_6:
[----:B------:R-:W-:-:S00]  /*04a0*/  BRA `(.L_x_6) ;  /* 0xfffffffc00fc7947 */ /* 0x000fc0000383ffff */
[----:B------:R-:W-:-:S00]  /*04b0*/  NOP ;  /* 0x0000000000007918 */ /* 0x000fc00000000000 */
        /* <DEDUP_REMOVED lines=12> */
.L_x_7:


//--------------------- .nv.shared.softmax_back_kernel --------------------------
	.section	.nv.shared.softmax_back_kernel,"aw",@nobits
	.sectionflags	@""
	.align	16
	.zero		1024


//--------------------- .nv.shared.reserved.0     --------------------------
	.section	.nv.shared.reserved.0,"aw",@nobits
	.weak		__nv_reservedSMEM_offset_0_alias
	.size		__nv_reservedSMEM_offset_0_alias, 0, 64
	.other		__nv_reservedSMEM_offset_0_alias,@"STO_CUDA_RESERVED_SHARED STV_DEFAULT"
__nv_reservedSMEM_offset_0_alias:
	.zero		0
	.zero		64


//--------------------- .nv.constant0.softmax_back_kernel --------------------------
	.section	.nv.constant0.softmax_back_kernel,"a",@progbits
	.sectionflags	@""
	.align	4
.nv.constant0.softmax_back_kernel:
	.zero		928


//--------------------- SYMBOLS --------------------------

	.type		.nv.reservedSmem.offset0,@object
	.size		.nv.reservedSmem.offset0,0x4
	.type		.nv.reservedSmem.cap,@object
	.size		.nv.reservedSmem.cap,0x4
